.version 4.1
.target sm_52
.entry bench(.param .u64 I){
    .reg .b64   ptr;
    ld.param.u64 ptr, [I];
    cvta.to.global.u64  ptr, ptr;
    prefetch.L1.local [ptr];
}


// ===== COMPILED SASS (sm_100) =====

	.target	sm_100

	.elftype	@"ET_EXEC"


//--------------------- .note.nv.tkinfo           --------------------------
	.section	.note.nv.tkinfo,"",@"SHT_NOTE"
	.sectionflags	@"SHF_NOTE_NV_TKINFO"
	.tkinfo
        /*0018*/ 	.word	0x00000002
        /*0030*/ 	.string	""
        /*0030*/ 	.string	"ptxas"
        /*0030*/ 	.string	"Cuda compilation tools, release 13.0, V13.0.88"
        /*0030*/ 	.string	"Build cuda_13.0.r13.0/compiler.36424714_0"
        /*0030*/ 	.string	"-arch sm_100 "



//--------------------- .note.nv.cuinfo           --------------------------
	.section	.note.nv.cuinfo,"",@"SHT_NOTE"
	.sectionflags	@"SHF_NOTE_NV_CUINFO"
        /*0018*/ 	.short	0x0002
        /*001a*/ 	.short	0x0034
        /*001c*/ 	.short	0x0082
	.zero		2


//--------------------- .nv.info                  --------------------------
	.section	.nv.info,"",@"SHT_CUDA_INFO"
	.align	4


	//----- nvinfo : EIATTR_REGCOUNT
	.align		4
        /*0000*/ 	.byte	0x04, 0x2f
        /*0002*/ 	.short	(.L_1 - .L_0)
	.align		4
.L_0:
        /*0004*/ 	.word	index@(bench)
        /*0008*/ 	.word	0x00000004


	//----- nvinfo : EIATTR_FRAME_SIZE
	.align		4
.L_1:
        /*000c*/ 	.byte	0x04, 0x11
        /*000e*/ 	.short	(.L_3 - .L_2)
	.align		4
.L_2:
        /*0010*/ 	.word	index@(bench)
        /*0014*/ 	.word	0x00000000


	//----- nvinfo : EIATTR_MIN_STACK_SIZE
	.align		4
.L_3:
        /*0018*/ 	.byte	0x04, 0x12
        /*001a*/ 	.short	(.L_5 - .L_4)
	.align		4
.L_4:
        /*001c*/ 	.word	index@(bench)
        /*0020*/ 	.word	0x00000000
.L_5:


//--------------------- .nv.compat                --------------------------
	.section	.nv.compat,"",@"SHT_CUDA_COMPAT_INFO"
	.align	4
        /*0000*/ 	.byte	0x02, 0x09, 0x00, 0x00, 0x02, 0x02, 0x01, 0x00, 0x02, 0x05, 0x05, 0x00, 0x03, 0x07, 0x01, 0x01
        /*0010*/ 	.byte	0x02, 0x03, 0x00, 0x00, 0x02, 0x06, 0x01, 0x00, 0x04, 0x0b, 0x08, 0x00, 0x09, 0x00, 0x00, 0x00
        /*0020*/ 	.byte	0x00, 0x00, 0x00, 0x00


//--------------------- .nv.info.bench            --------------------------
	.section	.nv.info.bench,"",@"SHT_CUDA_INFO"
	.sectionflags	@""
	.align	4


	//----- nvinfo : EIATTR_CUDA_API_VERSION
	.align		4
        /*0000*/ 	.byte	0x04, 0x37
        /*0002*/ 	.short	(.L_7 - .L_6)
.L_6:
        /*0004*/ 	.word	0x00000082


	//----- nvinfo : EIATTR_KPARAM_INFO
	.align		4
.L_7:
        /*0008*/ 	.byte	0x04, 0x17
        /*000a*/ 	.short	(.L_9 - .L_8)
.L_8:
        /*000c*/ 	.word	0x00000000
        /*0010*/ 	.short	0x0000
        /*0012*/ 	.short	0x0000
        /*0014*/ 	.byte	0x00, 0xf0, 0x21, 0x00


	//----- nvinfo : EIATTR_SPARSE_MMA_MASK
	.align		4
.L_9:
        /*0018*/ 	.byte	0x03, 0x50
        /*001a*/ 	.short	0x0000


	//----- nvinfo : EIATTR_MAXREG_COUNT
	.align		4
        /*001c*/ 	.byte	0x03, 0x1b
        /*001e*/ 	.short	0x00ff


	//----- nvinfo : EIATTR_MERCURY_ISA_VERSION
	.align		4
        /*0020*/ 	.byte	0x03, 0x5f
        /*0022*/ 	.short	0x0101


	//----- nvinfo : EIATTR_VRC_CTA_INIT_COUNT
	.align		4
        /*0024*/ 	.byte	0x02, 0x4a
	.zero		1
	.zero		1


	//----- nvinfo : EIATTR_EXIT_INSTR_OFFSETS
	.align		4
        /*0028*/ 	.byte	0x04, 0x1c
        /*002a*/ 	.short	(.L_11 - .L_10)


	//   ....[0]....
.L_10:
        /*002c*/ 	.word	0x00000020


	//----- nvinfo : EIATTR_CBANK_PARAM_SIZE
	.align		4
.L_11:
        /*0030*/ 	.byte	0x03, 0x19
        /*0032*/ 	.short	0x0008


	//----- nvinfo : EIATTR_PARAM_CBANK
	.align		4
        /*0034*/ 	.byte	0x04, 0x0a
        /*0036*/ 	.short	(.L_13 - .L_12)
	.align		4
.L_12:
        /*0038*/ 	.word	index@(.nv.constant0.bench)
        /*003c*/ 	.short	0x0380
        /*003e*/ 	.short	0x0008


	//----- nvinfo : EIATTR_SW_WAR
	.align		4
.L_13:
        /*0040*/ 	.byte	0x04, 0x36
        /*0042*/ 	.short	(.L_15 - .L_14)
.L_14:
        /*0044*/ 	.word	0x00000008
.L_15:


//--------------------- .nv.callgraph             --------------------------
	.section	.nv.callgraph,"",@"SHT_CUDA_CALLGRAPH"
	.align	4
	.sectionentsize	8
	.align		4
        /*0000*/ 	.word	0x00000000
	.align		4
        /*0004*/ 	.word	0xffffffff
	.align		4
        /*0008*/ 	.word	0x00000000
	.align		4
        /*000c*/ 	.word	0xfffffffe
	.align		4
        /*0010*/ 	.word	0x00000000
	.align		4
        /*0014*/ 	.word	0xfffffffd
	.align		4
        /*0018*/ 	.word	0x00000000
	.align		4
        /*001c*/ 	.word	0xfffffffc


//--------------------- .text.bench               --------------------------
	.section	.text.bench,"ax",@progbits
	.align	128
.text.bench:
        .type           bench,@function
        .size           bench,(.L_x_1 - bench)
        .other          bench,@"STO_CUDA_ENTRY STV_DEFAULT"
bench:
[----:B------:R-:W-:Y:S01]  /*0000*/  LDC R1, c[0x0][0x37c] ;  /* 0x0000df00ff017b82 */ /* 0x000fe20000000800 */
[----:B------:R-:W-:Y:S01]  /*0010*/  LDCU UR4, c[0x0][0x380] ;  /* 0x00007000ff0477ac */ /* 0x000fe20008000800 */
[----:B------:R-:W-:Y:S05]  /*0020*/  EXIT ;  /* 0x000000000000794d */ /* 0x000fea0003800000 */
.L_x_0:
[----:B------:R-:W-:-:S00]  /*0030*/  BRA `(.L_x_0) ;  /* 0xfffffffc00fc7947 */ /* 0x000fc0000383ffff */
[----:B------:R-:W-:-:S00]  /*0040*/  NOP ;  /* 0x0000000000007918 */ /* 0x000fc00000000000 */
        /* <DEDUP_REMOVED lines=11> */
.L_x_1:


//--------------------- .nv.shared.reserved.0     --------------------------
	.section	.nv.shared.reserved.0,"aw",@nobits
	.weak		__nv_reservedSMEM_offset_0_alias
	.size		__nv_reservedSMEM_offset_0_alias, 0, 64
	.other		__nv_reservedSMEM_offset_0_alias,@"STO_CUDA_RESERVED_SHARED STV_DEFAULT"
__nv_reservedSMEM_offset_0_alias:
	.zero		0
	.zero		64


//--------------------- .nv.constant0.bench       --------------------------
	.section	.nv.constant0.bench,"a",@progbits
	.sectionflags	@""
	.align	4
.nv.constant0.bench:
	.zero		904


//--------------------- SYMBOLS --------------------------

	.type		.nv.reservedSmem.offset0,@object
	.size		.nv.reservedSmem.offset0,0x4
